//
// Generated by NVIDIA NVVM Compiler
//
// Compiler Build ID: CL-36424714
// Cuda compilation tools, release 13.0, V13.0.88
// Based on NVVM 20.0.0
//

.version 9.0
.target sm_100
.address_size 64

	// .globl	_Z19collateSegments_gpuPiS_S_i

.visible .entry _Z19collateSegments_gpuPiS_S_i(
	.param .u64 .ptr .align 1 _Z19collateSegments_gpuPiS_S_i_param_0,
	.param .u64 .ptr .align 1 _Z19collateSegments_gpuPiS_S_i_param_1,
	.param .u64 .ptr .align 1 _Z19collateSegments_gpuPiS_S_i_param_2,
	.param .u32 _Z19collateSegments_gpuPiS_S_i_param_3
)
{
	.reg .pred 	%p<5>;
	.reg .b32 	%r<19>;
	.reg .b64 	%rd<16>;

	ld.param.u64 	%rd8, [_Z19collateSegments_gpuPiS_S_i_param_0];
	ld.param.u64 	%rd7, [_Z19collateSegments_gpuPiS_S_i_param_1];
	ld.param.u64 	%rd9, [_Z19collateSegments_gpuPiS_S_i_param_2];
	ld.param.u32 	%r9, [_Z19collateSegments_gpuPiS_S_i_param_3];
	cvta.to.global.u64 	%rd1, %rd9;
	cvta.to.global.u64 	%rd2, %rd8;
	mov.u32 	%r1, %ntid.x;
	mov.u32 	%r10, %ctaid.x;
	mov.u32 	%r11, %tid.x;
	mad.lo.s32 	%r17, %r10, %r1, %r11;
	setp.ge.s32 	%p1, %r17, %r9;
	@%p1 bra 	$L__BB0_7;
	mul.wide.s32 	%rd10, %r9, 4;
	add.s64 	%rd3, %rd2, %rd10;
	mov.u32 	%r12, %nctaid.x;
	mul.lo.s32 	%r3, %r1, %r12;
	cvta.to.global.u64 	%rd4, %rd7;
$L__BB0_2:
	mul.wide.s32 	%rd11, %r17, 4;
	add.s64 	%rd5, %rd2, %rd11;
	ld.global.u32 	%r18, [%rd5];
	ld.global.u32 	%r13, [%rd3+-4];
	setp.ne.s32 	%p2, %r18, %r13;
	add.s64 	%rd6, %rd4, %rd11;
	@%p2 bra 	$L__BB0_4;
	ld.global.u32 	%r14, [%rd6];
	mul.wide.s32 	%rd12, %r18, 4;
	add.s64 	%rd13, %rd1, %rd12;
	st.global.u32 	[%rd13], %r14;
	ld.global.u32 	%r18, [%rd5];
$L__BB0_4:
	ld.global.u32 	%r15, [%rd5+4];
	setp.eq.s32 	%p3, %r18, %r15;
	@%p3 bra 	$L__BB0_6;
	ld.global.u32 	%r16, [%rd6];
	mul.wide.s32 	%rd14, %r18, 4;
	add.s64 	%rd15, %rd1, %rd14;
	st.global.u32 	[%rd15], %r16;
$L__BB0_6:
	add.s32 	%r17, %r17, %r3;
	setp.lt.s32 	%p4, %r17, %r9;
	@%p4 bra 	$L__BB0_2;
$L__BB0_7:
	ret;

}


// ===== COMPILED SASS (sm_100) =====

	.target	sm_100

	.elftype	@"ET_EXEC"


//--------------------- .note.nv.tkinfo           --------------------------
	.section	.note.nv.tkinfo,"",@"SHT_NOTE"
	.sectionflags	@"SHF_NOTE_NV_TKINFO"
	.tkinfo
        /*0018*/ 	.word	0x00000002
        /*0030*/ 	.string	""
        /*0030*/ 	.string	"ptxas"
        /*0030*/ 	.string	"Cuda compilation tools, release 13.0, V13.0.88"
        /*0030*/ 	.string	"Build cuda_13.0.r13.0/compiler.36424714_0"
        /*0030*/ 	.string	"-arch sm_100 -m 64 "



//--------------------- .note.nv.cuinfo           --------------------------
	.section	.note.nv.cuinfo,"",@"SHT_NOTE"
	.sectionflags	@"SHF_NOTE_NV_CUINFO"
        /*0018*/ 	.short	0x0002
        /*001a*/ 	.short	0x0064
        /*001c*/ 	.short	0x0082
	.zero		2


//--------------------- .nv.info                  --------------------------
	.section	.nv.info,"",@"SHT_CUDA_INFO"
	.align	4


	//----- nvinfo : EIATTR_REGCOUNT
	.align		4
        /*0000*/ 	.byte	0x04, 0x2f
        /*0002*/ 	.short	(.L_1 - .L_0)
	.align		4
.L_0:
        /*0004*/ 	.word	index@(_Z19collateSegments_gpuPiS_S_i)
        /*0008*/ 	.word	0x00000014


	//----- nvinfo : EIATTR_FRAME_SIZE
	.align		4
.L_1:
        /*000c*/ 	.byte	0x04, 0x11
        /*000e*/ 	.short	(.L_3 - .L_2)
	.align		4
.L_2:
        /*0010*/ 	.word	index@(_Z19collateSegments_gpuPiS_S_i)
        /*0014*/ 	.word	0x00000000


	//----- nvinfo : EIATTR_MIN_STACK_SIZE
	.align		4
.L_3:
        /*0018*/ 	.byte	0x04, 0x12
        /*001a*/ 	.short	(.L_5 - .L_4)
	.align		4
.L_4:
        /*001c*/ 	.word	index@(_Z19collateSegments_gpuPiS_S_i)
        /*0020*/ 	.word	0x00000000
.L_5:


//--------------------- .nv.compat                --------------------------
	.section	.nv.compat,"",@"SHT_CUDA_COMPAT_INFO"
	.align	4
        /*0000*/ 	.byte	0x02, 0x09, 0x00, 0x00, 0x02, 0x02, 0x01, 0x00, 0x02, 0x05, 0x05, 0x00, 0x03, 0x07, 0x01, 0x01
        /*0010*/ 	.byte	0x02, 0x03, 0x00, 0x00, 0x02, 0x06, 0x01, 0x00, 0x04, 0x0b, 0x08, 0x00, 0x09, 0x00, 0x00, 0x00
        /*0020*/ 	.byte	0x00, 0x00, 0x00, 0x00


//--------------------- .nv.info._Z19collateSegments_gpuPiS_S_i --------------------------
	.section	.nv.info._Z19collateSegments_gpuPiS_S_i,"",@"SHT_CUDA_INFO"
	.sectionflags	@""
	.align	4


	//----- nvinfo : EIATTR_CUDA_API_VERSION
	.align		4
        /*0000*/ 	.byte	0x04, 0x37
        /*0002*/ 	.short	(.L_7 - .L_6)
.L_6:
        /*0004*/ 	.word	0x00000082


	//----- nvinfo : EIATTR_KPARAM_INFO
	.align		4
.L_7:
        /*0008*/ 	.byte	0x04, 0x17
        /*000a*/ 	.short	(.L_9 - .L_8)
.L_8:
        /*000c*/ 	.word	0x00000000
        /*0010*/ 	.short	0x0003
        /*0012*/ 	.short	0x0018
        /*0014*/ 	.byte	0x00, 0xf0, 0x11, 0x00


	//----- nvinfo : EIATTR_KPARAM_INFO
	.align		4
.L_9:
        /*0018*/ 	.byte	0x04, 0x17
        /*001a*/ 	.short	(.L_11 - .L_10)
.L_10:
        /*001c*/ 	.word	0x00000000
        /*0020*/ 	.short	0x0002
        /*0022*/ 	.short	0x0010
        /*0024*/ 	.byte	0x00, 0xf5, 0x21, 0x00


	//----- nvinfo : EIATTR_KPARAM_INFO
	.align		4
.L_11:
        /*0028*/ 	.byte	0x04, 0x17
        /*002a*/ 	.short	(.L_13 - .L_12)
.L_12:
        /*002c*/ 	.word	0x00000000
        /*0030*/ 	.short	0x0001
        /*0032*/ 	.short	0x0008
        /*0034*/ 	.byte	0x00, 0xf5, 0x21, 0x00


	//----- nvinfo : EIATTR_KPARAM_INFO
	.align		4
.L_13:
        /*0038*/ 	.byte	0x04, 0x17
        /*003a*/ 	.short	(.L_15 - .L_14)
.L_14:
        /*003c*/ 	.word	0x00000000
        /*0040*/ 	.short	0x0000
        /*0042*/ 	.short	0x0000
        /*0044*/ 	.byte	0x00, 0xf5, 0x21, 0x00


	//----- nvinfo : EIATTR_SPARSE_MMA_MASK
	.align		4
.L_15:
        /*0048*/ 	.byte	0x03, 0x50
        /*004a*/ 	.short	0x0000


	//----- nvinfo : EIATTR_MAXREG_COUNT
	.align		4
        /*004c*/ 	.byte	0x03, 0x1b
        /*004e*/ 	.short	0x00ff


	//----- nvinfo : EIATTR_MERCURY_ISA_VERSION
	.align		4
        /*0050*/ 	.byte	0x03, 0x5f
        /*0052*/ 	.short	0x0101


	//----- nvinfo : EIATTR_VRC_CTA_INIT_COUNT
	.align		4
        /*0054*/ 	.byte	0x02, 0x4a
	.zero		1
	.zero		1


	//----- nvinfo : EIATTR_EXIT_INSTR_OFFSETS
	.align		4
        /*0058*/ 	.byte	0x04, 0x1c
        /*005a*/ 	.short	(.L_17 - .L_16)


	//   ....[0]....
.L_16:
        /*005c*/ 	.word	0x00000070


	//   ....[1]....
        /*0060*/ 	.word	0x00000230


	//----- nvinfo : EIATTR_CRS_STACK_SIZE
	.align		4
.L_17:
        /*0064*/ 	.byte	0x04, 0x1e
        /*0066*/ 	.short	(.L_19 - .L_18)
.L_18:
        /*0068*/ 	.word	0x00000000


	//----- nvinfo : EIATTR_CBANK_PARAM_SIZE
	.align		4
.L_19:
        /*006c*/ 	.byte	0x03, 0x19
        /*006e*/ 	.short	0x001c


	//----- nvinfo : EIATTR_PARAM_CBANK
	.align		4
        /*0070*/ 	.byte	0x04, 0x0a
        /*0072*/ 	.short	(.L_21 - .L_20)
	.align		4
.L_20:
        /*0074*/ 	.word	index@(.nv.constant0._Z19collateSegments_gpuPiS_S_i)
        /*0078*/ 	.short	0x0380
        /*007a*/ 	.short	0x001c


	//----- nvinfo : EIATTR_SW_WAR
	.align		4
.L_21:
        /*007c*/ 	.byte	0x04, 0x36
        /*007e*/ 	.short	(.L_23 - .L_22)
.L_22:
        /*0080*/ 	.word	0x00000008
.L_23:


//--------------------- .nv.callgraph             --------------------------
	.section	.nv.callgraph,"",@"SHT_CUDA_CALLGRAPH"
	.align	4
	.sectionentsize	8
	.align		4
        /*0000*/ 	.word	0x00000000
	.align		4
        /*0004*/ 	.word	0xffffffff
	.align		4
        /*0008*/ 	.word	0x00000000
	.align		4
        /*000c*/ 	.word	0xfffffffe
	.align		4
        /*0010*/ 	.word	0x00000000
	.align		4
        /*0014*/ 	.word	0xfffffffd
	.align		4
        /*0018*/ 	.word	0x00000000
	.align		4
        /*001c*/ 	.word	0xfffffffc


//--------------------- .text._Z19collateSegments_gpuPiS_S_i --------------------------
	.section	.text._Z19collateSegments_gpuPiS_S_i,"ax",@progbits
	.align	128
        .global         _Z19collateSegments_gpuPiS_S_i
        .type           _Z19collateSegments_gpuPiS_S_i,@function
        .size           _Z19collateSegments_gpuPiS_S_i,(.L_x_2 - _Z19collateSegments_gpuPiS_S_i)
        .other          _Z19collateSegments_gpuPiS_S_i,@"STO_CUDA_ENTRY STV_DEFAULT"
_Z19collateSegments_gpuPiS_S_i:
.text._Z19collateSegments_gpuPiS_S_i:
[----:B------:R-:W-:Y:S01]  /*0000*/  LDC R1, c[0x0][0x37c] ;  /* 0x0000df00ff017b82 */ /* 0x000fe20000000800 */
[----:B------:R-:W0:Y:S07]  /*0010*/  S2R R0, SR_CTAID.X ;  /* 0x0000000000007919 */ /* 0x000e2e0000002500 */
[----:B------:R-:W1:Y:S01]  /*0020*/  LDC R5, c[0x0][0x398] ;  /* 0x0000e600ff057b82 */ /* 0x000e620000000800 */
[----:B------:R-:W0:Y:S01]  /*0030*/  LDCU UR4, c[0x0][0x360] ;  /* 0x00006c00ff0477ac */ /* 0x000e220008000800 */
[----:B------:R-:W0:Y:S02]  /*0040*/  S2R R3, SR_TID.X ;  /* 0x0000000000037919 */ /* 0x000e240000002100 */
[----:B0-----:R-:W-:-:S05]  /*0050*/  IMAD R0, R0, UR4, R3 ;  /* 0x0000000400007c24 */ /* 0x001fca000f8e0203 */
[----:B-1----:R-:W-:-:S13]  /*0060*/  ISETP.GE.AND P0, PT, R0, R5, PT ;  /* 0x000000050000720c */ /* 0x002fda0003f06270 */
[----:B------:R-:W-:Y:S05]  /*0070*/  @P0 EXIT ;  /* 0x000000000000094d */ /* 0x000fea0003800000 */
[----:B------:R-:W0:Y:S01]  /*0080*/  LDC.64 R2, c[0x0][0x380] ;  /* 0x0000e000ff027b82 */ /* 0x000e220000000a00 */
[----:B------:R-:W1:Y:S01]  /*0090*/  LDCU UR5, c[0x0][0x370] ;  /* 0x00006e00ff0577ac */ /* 0x000e620008000800 */
[----:B------:R-:W2:Y:S01]  /*00a0*/  LDCU.64 UR6, c[0x0][0x358] ;  /* 0x00006b00ff0677ac */ /* 0x000ea20008000a00 */
[----:B------:R-:W3:Y:S01]  /*00b0*/  LDCU UR8, c[0x0][0x398] ;  /* 0x00007300ff0877ac */ /* 0x000ee20008000800 */
[----:B-1----:R-:W-:Y:S01]  /*00c0*/  UIMAD UR4, UR4, UR5, URZ ;  /* 0x00000005040472a4 */ /* 0x002fe2000f8e02ff */
[----:B0-23--:R-:W-:-:S11]  /*00d0*/  IMAD.WIDE R2, R5, 0x4, R2 ;  /* 0x0000000405027825 */ /* 0x00dfd600078e0202 */
.L_x_0:
[----:B------:R-:W0:Y:S01]  /*00e0*/  LDC.64 R8, c[0x0][0x380] ;  /* 0x0000e000ff087b82 */ /* 0x000e220000000a00 */
[----:B------:R-:W2:Y:S07]  /*00f0*/  LDG.E R6, desc[UR6][R2.64+-0x4] ;  /* 0xfffffc0602067981 */ /* 0x000eae000c1e1900 */
[----:B------:R-:W1:Y:S01]  /*0100*/  LDC.64 R4, c[0x0][0x388] ;  /* 0x0000e200ff047b82 */ /* 0x000e620000000a00 */
[----:B0-----:R-:W-:-:S05]  /*0110*/  IMAD.WIDE R8, R0, 0x4, R8 ;  /* 0x0000000400087825 */ /* 0x001fca00078e0208 */
[----:B------:R-:W2:Y:S01]  /*0120*/  LDG.E R13, desc[UR6][R8.64] ;  /* 0x00000006080d7981 */ /* 0x000ea2000c1e1900 */
[----:B-1----:R-:W-:Y:S01]  /*0130*/  IMAD.WIDE R10, R0, 0x4, R4 ;  /* 0x00000004000a7825 */ /* 0x002fe200078e0204 */
[----:B--2---:R-:W-:-:S13]  /*0140*/  ISETP.NE.AND P0, PT, R13, R6, PT ;  /* 0x000000060d00720c */ /* 0x004fda0003f05270 */
[----:B------:R-:W2:Y:S01]  /*0150*/  @!P0 LDG.E R15, desc[UR6][R10.64] ;  /* 0x000000060a0f8981 */ /* 0x000ea2000c1e1900 */
[----:B------:R-:W0:Y:S02]  /*0160*/  @!P0 LDC.64 R4, c[0x0][0x390] ;  /* 0x0000e400ff048b82 */ /* 0x000e240000000a00 */
[----:B0-----:R-:W-:-:S05]  /*0170*/  @!P0 IMAD.WIDE R4, R13, 0x4, R4 ;  /* 0x000000040d048825 */ /* 0x001fca00078e0204 */
[----:B--2---:R0:W-:Y:S04]  /*0180*/  @!P0 STG.E desc[UR6][R4.64], R15 ;  /* 0x0000000f04008986 */ /* 0x0041e8000c101906 */
[----:B------:R-:W2:Y:S04]  /*0190*/  @!P0 LDG.E R13, desc[UR6][R8.64] ;  /* 0x00000006080d8981 */ /* 0x000ea8000c1e1900 */
[----:B------:R-:W2:Y:S02]  /*01a0*/  LDG.E R6, desc[UR6][R8.64+0x4] ;  /* 0x0000040608067981 */ /* 0x000ea4000c1e1900 */
[----:B--2---:R-:W-:-:S13]  /*01b0*/  ISETP.NE.AND P0, PT, R13, R6, PT ;  /* 0x000000060d00720c */ /* 0x004fda0003f05270 */
[----:B------:R-:W2:Y:S01]  /*01c0*/  @P0 LDG.E R17, desc[UR6][R10.64] ;  /* 0x000000060a110981 */ /* 0x000ea2000c1e1900 */
[----:B------:R-:W1:Y:S01]  /*01d0*/  @P0 LDC.64 R6, c[0x0][0x390] ;  /* 0x0000e400ff060b82 */ /* 0x000e620000000a00 */
[----:B------:R-:W-:Y:S01]  /*01e0*/  IADD3 R0, PT, PT, R0, UR4, RZ ;  /* 0x0000000400007c10 */ /* 0x000fe2000fffe0ff */
[----:B-1----:R-:W-:-:S05]  /*01f0*/  @P0 IMAD.WIDE R6, R13, 0x4, R6 ;  /* 0x000000040d060825 */ /* 0x002fca00078e0206 */
[----:B--2---:R0:W-:Y:S01]  /*0200*/  @P0 STG.E desc[UR6][R6.64], R17 ;  /* 0x0000001106000986 */ /* 0x0041e2000c101906 */
[----:B------:R-:W-:-:S13]  /*0210*/  ISETP.GE.AND P0, PT, R0, UR8, PT ;  /* 0x0000000800007c0c */ /* 0x000fda000bf06270 */
[----:B0-----:R-:W-:Y:S05]  /*0220*/  @!P0 BRA `(.L_x_0) ;  /* 0xfffffffc00ac8947 */ /* 0x001fea000383ffff */
[----:B------:R-:W-:Y:S05]  /*0230*/  EXIT ;  /* 0x000000000000794d */ /* 0x000fea0003800000 */
.L_x_1:
[----:B------:R-:W-:-:S00]  /*0240*/  BRA `(.L_x_1) ;  /* 0xfffffffc00fc7947 */ /* 0x000fc0000383ffff */
[----:B------:R-:W-:-:S00]  /*0250*/  NOP ;  /* 0x0000000000007918 */ /* 0x000fc00000000000 */
        /* <DEDUP_REMOVED lines=10> */
.L_x_2:


//--------------------- .nv.shared.reserved.0     --------------------------
	.section	.nv.shared.reserved.0,"aw",@nobits
	.weak		__nv_reservedSMEM_offset_0_alias
	.size		__nv_reservedSMEM_offset_0_alias, 0, 64
	.other		__nv_reservedSMEM_offset_0_alias,@"STO_CUDA_RESERVED_SHARED STV_DEFAULT"
__nv_reservedSMEM_offset_0_alias:
	.zero		0
	.zero		64


//--------------------- .nv.constant0._Z19collateSegments_gpuPiS_S_i --------------------------
	.section	.nv.constant0._Z19collateSegments_gpuPiS_S_i,"a",@progbits
	.sectionflags	@""
	.align	4
.nv.constant0._Z19collateSegments_gpuPiS_S_i:
	.zero		924


//--------------------- SYMBOLS --------------------------

	.type		.nv.reservedSmem.offset0,@object
	.size		.nv.reservedSmem.offset0,0x4
